	.headerflags	@"EF_CUDA_TEXMODE_UNIFIED EF_CUDA_64BIT_ADDRESS EF_CUDA_ACCELERATORS EF_CUDA_SM90 EF_CUDA_VIRTUAL_SM(EF_CUDA_SM90)"
	.elftype	@"ET_EXEC"


//--------------------- .nv.info                  --------------------------
	.section	.nv.info,"",@"SHT_CUDA_INFO"
	.align	4


	//----- nvinfo : EIATTR_REGCOUNT
	.align		4
        /*0000*/ 	.byte	0x04, 0x2f
        /*0002*/ 	.short	(.L_3 - .L_2)
	.align		4
.L_2:
        /*0004*/ 	.word	index@(triton_poi_fused__native_batch_norm_legit_no_training_relu_18)
        /*0008*/ 	.word	0x00000012


	//----- nvinfo : EIATTR_MIN_STACK_SIZE
	.align		4
.L_3:
        /*000c*/ 	.byte	0x04, 0x12
        /*000e*/ 	.short	(.L_5 - .L_4)
	.align		4
.L_4:
        /*0010*/ 	.word	index@(triton_poi_fused__native_batch_norm_legit_no_training_relu_18)
        /*0014*/ 	.word	0x00000000


	//----- nvinfo : EIATTR_FRAME_SIZE
	.align		4
.L_5:
        /*0018*/ 	.byte	0x04, 0x11
        /*001a*/ 	.short	(.L_7 - .L_6)
	.align		4
.L_6:
        /*001c*/ 	.word	index@(triton_poi_fused__native_batch_norm_legit_no_training_relu_18)
        /*0020*/ 	.word	0x00000000


	//----- nvinfo : EIATTR_MIN_STACK_SIZE
	.align		4
.L_7:
        /*0024*/ 	.byte	0x04, 0x12
        /*0026*/ 	.short	(.L_9 - .L_8)
	.align		4
.L_8:
        /*0028*/ 	.word	index@(triton_poi_fused__native_batch_norm_legit_no_training_relu_18)
        /*002c*/ 	.word	0x00000000
.L_9:


//--------------------- .nv.info.triton_poi_fused__native_batch_norm_legit_no_training_relu_18 --------------------------
	.section	.nv.info.triton_poi_fused__native_batch_norm_legit_no_training_relu_18,"",@"SHT_CUDA_INFO"
	.sectionflags	@""
	.align	4


	//----- nvinfo : EIATTR_CUDA_API_VERSION
	.align		4
        /*0000*/ 	.byte	0x04, 0x37
        /*0002*/ 	.short	(.L_11 - .L_10)
.L_10:
        /*0004*/ 	.word	0x0000007c


	//----- nvinfo : EIATTR_KPARAM_INFO
	.align		4
.L_11:
        /*0008*/ 	.byte	0x04, 0x17
        /*000a*/ 	.short	(.L_13 - .L_12)
.L_12:
        /*000c*/ 	.word	0x00000000
        /*0010*/ 	.short	0x0006
        /*0012*/ 	.short	0x0030
        /*0014*/ 	.byte	0x00, 0xf0, 0x11, 0x00


	//----- nvinfo : EIATTR_KPARAM_INFO
	.align		4
.L_13:
        /*0018*/ 	.byte	0x04, 0x17
        /*001a*/ 	.short	(.L_15 - .L_14)
.L_14:
        /*001c*/ 	.word	0x00000000
        /*0020*/ 	.short	0x0005
        /*0022*/ 	.short	0x0028
        /*0024*/ 	.byte	0x00, 0xf4, 0x21, 0x00


	//----- nvinfo : EIATTR_KPARAM_INFO
	.align		4
.L_15:
        /*0028*/ 	.byte	0x04, 0x17
        /*002a*/ 	.short	(.L_17 - .L_16)
.L_16:
        /*002c*/ 	.word	0x00000000
        /*0030*/ 	.short	0x0004
        /*0032*/ 	.short	0x0020
        /*0034*/ 	.byte	0x00, 0xf4, 0x21, 0x00


	//----- nvinfo : EIATTR_KPARAM_INFO
	.align		4
.L_17:
        /*0038*/ 	.byte	0x04, 0x17
        /*003a*/ 	.short	(.L_19 - .L_18)
.L_18:
        /*003c*/ 	.word	0x00000000
        /*0040*/ 	.short	0x0003
        /*0042*/ 	.short	0x0018
        /*0044*/ 	.byte	0x00, 0xf4, 0x21, 0x00


	//----- nvinfo : EIATTR_KPARAM_INFO
	.align		4
.L_19:
        /*0048*/ 	.byte	0x04, 0x17
        /*004a*/ 	.short	(.L_21 - .L_20)
.L_20:
        /*004c*/ 	.word	0x00000000
        /*0050*/ 	.short	0x0002
        /*0052*/ 	.short	0x0010
        /*0054*/ 	.byte	0x00, 0xf4, 0x21, 0x00


	//----- nvinfo : EIATTR_KPARAM_INFO
	.align		4
.L_21:
        /*0058*/ 	.byte	0x04, 0x17
        /*005a*/ 	.short	(.L_23 - .L_22)
.L_22:
        /*005c*/ 	.word	0x00000000
        /*0060*/ 	.short	0x0001
        /*0062*/ 	.short	0x0008
        /*0064*/ 	.byte	0x00, 0xf4, 0x21, 0x00


	//----- nvinfo : EIATTR_KPARAM_INFO
	.align		4
.L_23:
        /*0068*/ 	.byte	0x04, 0x17
        /*006a*/ 	.short	(.L_25 - .L_24)
.L_24:
        /*006c*/ 	.word	0x00000000
        /*0070*/ 	.short	0x0000
        /*0072*/ 	.short	0x0000
        /*0074*/ 	.byte	0x00, 0xf4, 0x21, 0x00


	//----- nvinfo : EIATTR_SPARSE_MMA_MASK
	.align		4
.L_25:
        /*0078*/ 	.byte	0x03, 0x50
        /*007a*/ 	.short	0x0000


	//----- nvinfo : EIATTR_MAXREG_COUNT
	.align		4
        /*007c*/ 	.byte	0x03, 0x1b
        /*007e*/ 	.short	0x00ff


	//----- nvinfo : EIATTR_EXIT_INSTR_OFFSETS
	.align		4
        /*0080*/ 	.byte	0x04, 0x1c
        /*0082*/ 	.short	(.L_27 - .L_26)


	//   ....[0]....
.L_26:
        /*0084*/ 	.word	0x00000310


	//   ....[1]....
        /*0088*/ 	.word	0x00000330


	//----- nvinfo : EIATTR_REQNTID
	.align		4
.L_27:
        /*008c*/ 	.byte	0x04, 0x10
        /*008e*/ 	.short	(.L_29 - .L_28)
.L_28:
        /*0090*/ 	.word	0x00000080
        /*0094*/ 	.word	0x00000001
        /*0098*/ 	.word	0x00000001


	//----- nvinfo : EIATTR_CBANK_PARAM_SIZE
	.align		4
.L_29:
        /*009c*/ 	.byte	0x03, 0x19
        /*009e*/ 	.short	0x0034


	//----- nvinfo : EIATTR_PARAM_CBANK
	.align		4
        /*00a0*/ 	.byte	0x04, 0x0a
        /*00a2*/ 	.short	(.L_31 - .L_30)
	.align		4
.L_30:
        /*00a4*/ 	.word	index@(.nv.constant0.triton_poi_fused__native_batch_norm_legit_no_training_relu_18)
        /*00a8*/ 	.short	0x0210
        /*00aa*/ 	.short	0x0034


	//----- nvinfo : EIATTR_SW_WAR
	.align		4
.L_31:
        /*00ac*/ 	.byte	0x04, 0x36
        /*00ae*/ 	.short	(.L_33 - .L_32)
.L_32:
        /*00b0*/ 	.word	0x00000008
.L_33:


//--------------------- .nv.callgraph             --------------------------
	.section	.nv.callgraph,"",@"SHT_CUDA_CALLGRAPH"
	.align	4
	.sectionentsize	8
	.align		4
        /*0000*/ 	.word	0x00000000
	.align		4
        /*0004*/ 	.word	0xffffffff
	.align		4
        /*0008*/ 	.word	0x00000000
	.align		4
        /*000c*/ 	.word	0xfffffffe
	.align		4
        /*0010*/ 	.word	0x00000000
	.align		4
        /*0014*/ 	.word	0xfffffffd
	.align		4
        /*0018*/ 	.word	0x00000000
	.align		4
        /*001c*/ 	.word	0xfffffffc


//--------------------- .nv.constant4             --------------------------
	.section	.nv.constant4,"a",@progbits
	.align	8
	.align		8
.nv.constant4:
        /*0000*/ 	.dword	_$_str
	.align		8
        /*0008*/ 	.dword	_$_str_$_2


//--------------------- .text.triton_poi_fused__native_batch_norm_legit_no_training_relu_18 --------------------------
	.section	.text.triton_poi_fused__native_batch_norm_legit_no_training_relu_18,"ax",@progbits
	.align	128
        .global         triton_poi_fused__native_batch_norm_legit_no_training_relu_18
        .type           triton_poi_fused__native_batch_norm_legit_no_training_relu_18,@function
        .size           triton_poi_fused__native_batch_norm_legit_no_training_relu_18,(.L_x_1 - triton_poi_fused__native_batch_norm_legit_no_training_relu_18)
        .other          triton_poi_fused__native_batch_norm_legit_no_training_relu_18,@"STO_CUDA_ENTRY STV_DEFAULT"
triton_poi_fused__native_batch_norm_legit_no_training_relu_18:
.text.triton_poi_fused__native_batch_norm_legit_no_training_relu_18:
[----:B------:R-:W0:Y:S01]  /*0000*/  LDC R1, c[0x0][0x28] ;  /* 0x00000a00ff017b82 */ /* 0x000e220000000800 */
[----:B------:R-:W1:Y:S07]  /*0010*/  S2R R0, SR_TID.X ;  /* 0x0000000000007919 */ /* 0x000e6e0000002100 */
[----:B------:R-:W2:Y:S01]  /*0020*/  LDC.64 R8, c[0x0][0x220] ;  /* 0x00008800ff087b82 */ /* 0x000ea20000000a00 */
[----:B------:R-:W-:Y:S01]  /*0030*/  HFMA2.MMA R14, -RZ, RZ, 0, 0 ;  /* 0x00000000ff0e7435 */ /* 0x000fe200000001ff */
[----:B------:R-:W-:Y:S01]  /*0040*/  ULDC.64 UR4, c[0x0][0x208] ;  /* 0x0000820000047ab9 */ /* 0x000fe20000000a00 */
[----:B------:R-:W3:Y:S05]  /*0050*/  S2R R3, SR_CTAID.X ;  /* 0x0000000000037919 */ /* 0x000eea0000002500 */
[----:B------:R-:W4:Y:S08]  /*0060*/  LDC.64 R4, c[0x0][0x210] ;  /* 0x00008400ff047b82 */ /* 0x000f300000000a00 */
[----:B------:R-:W5:Y:S08]  /*0070*/  LDC.64 R6, c[0x0][0x218] ;  /* 0x00008600ff067b82 */ /* 0x000f700000000a00 */
[----:B------:R-:W4:Y:S01]  /*0080*/  LDC.64 R10, c[0x0][0x228] ;  /* 0x00008a00ff0a7b82 */ /* 0x000f220000000a00 */
[----:B-1----:R-:W-:-:S07]  /*0090*/  LOP3.LUT R0, R0, 0x7f, RZ, 0xc0, !PT ;  /* 0x0000007f00007812 */ /* 0x002fce00078ec0ff */
[----:B------:R-:W1:Y:S01]  /*00a0*/  LDC.64 R12, c[0x0][0x230] ;  /* 0x00008c00ff0c7b82 */ /* 0x000e620000000a00 */
[----:B---3--:R-:W-:-:S04]  /*00b0*/  LEA R0, R3, R0, 0x7 ;  /* 0x0000000003007211 */ /* 0x008fc800078e38ff */
[C---:B------:R-:W-:Y:S01]  /*00c0*/  ISETP.GE.AND P0, PT, R0.reuse, 0x3200, PT ;  /* 0x000032000000780c */ /* 0x040fe20003f06270 */
[----:B------:R-:W-:-:S05]  /*00d0*/  IMAD.HI R2, R0, 0x51eb851f, RZ ;  /* 0x51eb851f00027827 */ /* 0x000fca00078e02ff */
[----:B------:R-:W-:-:S04]  /*00e0*/  SHF.R.U32.HI R3, RZ, 0x1f, R2 ;  /* 0x0000001fff037819 */ /* 0x000fc80000011602 */
[----:B------:R-:W-:-:S04]  /*00f0*/  LEA.HI.SX32 R3, R2, R3, 0x1b ;  /* 0x0000000302037211 */ /* 0x000fc800078fdaff */
[----:B------:R-:W-:-:S04]  /*0100*/  LEA.HI R2, R3, R3, RZ, 0x5 ;  /* 0x0000000303027211 */ /* 0x000fc800078f28ff */
[----:B------:R-:W-:-:S04]  /*0110*/  LOP3.LUT R2, R2, 0xffffffe0, RZ, 0xc0, !PT ;  /* 0xffffffe002027812 */ /* 0x000fc800078ec0ff */
[----:B------:R-:W-:-:S05]  /*0120*/  IADD3 R15, R3, -R2, RZ ;  /* 0x80000002030f7210 */ /* 0x000fca0007ffe0ff */
[----:B--2---:R-:W-:-:S05]  /*0130*/  IMAD.WIDE R8, R15, 0x4, R8 ;  /* 0x000000040f087825 */ /* 0x004fca00078e0208 */
[----:B------:R2:W3:Y:S01]  /*0140*/  @!P0 LDG.E.EL R14, desc[UR4][R8.64] ;  /* 0x00000004080e8981 */ /* 0x0004e2000c2e1900 */
[----:B------:R-:W-:Y:S01]  /*0150*/  CS2R R2, SRZ ;  /* 0x0000000000027805 */ /* 0x000fe2000001ff00 */
[----:B----4-:R-:W-:-:S04]  /*0160*/  IMAD.WIDE R4, R0, 0x4, R4 ;  /* 0x0000000400047825 */ /* 0x010fc800078e0204 */
[C---:B-----5:R-:W-:Y:S01]  /*0170*/  IMAD.WIDE R6, R15.reuse, 0x4, R6 ;  /* 0x000000040f067825 */ /* 0x060fe200078e0206 */
[----:B------:R4:W5:Y:S03]  /*0180*/  @!P0 LDG.E R2, desc[UR4][R4.64] ;  /* 0x0000000404028981 */ /* 0x000966000c1e1900 */
[C---:B0-2---:R-:W-:Y:S01]  /*0190*/  IMAD.WIDE R8, R15.reuse, 0x4, R10 ;  /* 0x000000040f087825 */ /* 0x045fe200078e020a */
[----:B------:R0:W5:Y:S03]  /*01a0*/  @!P0 LDG.E.EL R3, desc[UR4][R6.64] ;  /* 0x0000000406038981 */ /* 0x000166000c2e1900 */
[----:B-1----:R-:W-:Y:S01]  /*01b0*/  IMAD.WIDE R10, R15, 0x4, R12 ;  /* 0x000000040f0a7825 */ /* 0x002fe200078e020c */
[----:B------:R-:W-:Y:S01]  /*01c0*/  CS2R R12, SRZ ;  /* 0x00000000000c7805 */ /* 0x000fe2000001ff00 */
[----:B----4-:R-:W1:Y:S05]  /*01d0*/  LDC.64 R4, c[0x0][0x238] ;  /* 0x00008e00ff047b82 */ /* 0x010e6a0000000a00 */
[----:B------:R-:W2:Y:S04]  /*01e0*/  @!P0 LDG.E.EL R12, desc[UR4][R8.64] ;  /* 0x00000004080c8981 */ /* 0x000ea8000c2e1900 */
[----:B------:R-:W2:Y:S01]  /*01f0*/  @!P0 LDG.E.EL R13, desc[UR4][R10.64] ;  /* 0x000000040a0d8981 */ /* 0x000ea2000c2e1900 */
[----:B0-----:R-:W-:Y:S01]  /*0200*/  MOV R6, 0x3e800000 ;  /* 0x3e80000000067802 */ /* 0x001fe20000000f00 */
[----:B---3--:R-:W-:-:S04]  /*0210*/  FADD R14, R14, 9.9999997473787516356e-06 ;  /* 0x3727c5ac0e0e7421 */ /* 0x008fc80000000000 */
[----:B------:R-:W0:Y:S01]  /*0220*/  MUFU.SQRT R15, R14 ;  /* 0x0000000e000f7308 */ /* 0x000e220000002000 */
[----:B-----5:R-:W-:Y:S01]  /*0230*/  FADD R2, -R3, R2 ;  /* 0x0000000203027221 */ /* 0x020fe20000000100 */
[C---:B0-----:R-:W-:Y:S02]  /*0240*/  FSETP.GT.AND P1, PT, R15.reuse, 8.50705917302346158658e+37, PT ;  /* 0x7e8000000f00780b */ /* 0x041fe40003f24000 */
[----:B------:R-:W-:Y:S02]  /*0250*/  FSETP.GEU.AND P2, PT, R15, 1.175494350822287508e-38, PT ;  /* 0x008000000f00780b */ /* 0x000fe40003f4e000 */
[----:B------:R-:W-:-:S09]  /*0260*/  FSEL R6, R6, 1, P1 ;  /* 0x3f80000006067808 */ /* 0x000fd20000800000 */
[----:B------:R-:W-:Y:S02]  /*0270*/  @P1 FMUL R15, R15, 0.25 ;  /* 0x3e8000000f0f1820 */ /* 0x000fe40000400000 */
[----:B------:R-:W-:Y:S02]  /*0280*/  @!P2 FMUL R6, R6, 16777216 ;  /* 0x4b8000000606a820 */ /* 0x000fe40000400000 */
[----:B------:R-:W-:-:S06]  /*0290*/  @!P2 FMUL R15, R15, 16777216 ;  /* 0x4b8000000f0fa820 */ /* 0x000fcc0000400000 */
[----:B------:R-:W0:Y:S02]  /*02a0*/  MUFU.RCP R15, R15 ;  /* 0x0000000f000f7308 */ /* 0x000e240000001000 */
[----:B0-----:R-:W-:-:S04]  /*02b0*/  FMUL R3, R15, R6 ;  /* 0x000000060f037220 */ /* 0x001fc80000400000 */
[----:B------:R-:W-:-:S04]  /*02c0*/  FMUL R2, R2, R3 ;  /* 0x0000000302027220 */ /* 0x000fc80000400000 */
[----:B--2---:R-:W-:Y:S01]  /*02d0*/  FFMA R12, R2, R12, R13 ;  /* 0x0000000c020c7223 */ /* 0x004fe2000000000d */
[----:B-1----:R-:W-:-:S04]  /*02e0*/  IMAD.WIDE R2, R0, 0x4, R4 ;  /* 0x0000000400027825 */ /* 0x002fc800078e0204 */
[----:B------:R-:W-:-:S04]  /*02f0*/  FSETP.GEU.AND P1, PT, R12, RZ, PT ;  /* 0x000000ff0c00720b */ /* 0x000fc80003f2e000 */
[----:B------:R-:W-:Y:S01]  /*0300*/  FSEL R5, R12, RZ, P1 ;  /* 0x000000ff0c057208 */ /* 0x000fe20000800000 */
[----:B------:R-:W-:Y:S08]  /*0310*/  @P0 EXIT ;  /* 0x000000000000094d */ /* 0x000ff00003800000 */
[----:B------:R-:W-:Y:S01]  /*0320*/  STG.E desc[UR4][R2.64], R5 ;  /* 0x0000000502007986 */ /* 0x000fe2000c101904 */
[----:B------:R-:W-:Y:S05]  /*0330*/  EXIT ;  /* 0x000000000000794d */ /* 0x000fea0003800000 */
.L_x_0:
[----:B------:R-:W-:-:S00]  /*0340*/  BRA `(.L_x_0) ;  /* 0xfffffffc00fc7947 */ /* 0x000fc0000383ffff */
[----:B------:R-:W-:-:S00]  /*0350*/  NOP ;  /* 0x0000000000007918 */ /* 0x000fc00000000000 */
        /* <DEDUP_REMOVED lines=10> */
.L_x_1:


//--------------------- .nv.global.init           --------------------------
	.section	.nv.global.init,"aw",@progbits
.nv.global.init:
	.type		_$_str,@object
	.size		_$_str,(_$_str_$_2 - _$_str)
_$_str:
        /*0000*/ 	.byte	0x5f, 0x5f, 0x43, 0x55, 0x44, 0x41, 0x5f, 0x46, 0x54, 0x5a, 0x00
	.type		_$_str_$_2,@object
	.size		_$_str_$_2,(.L_1 - _$_str_$_2)
_$_str_$_2:
        /*000b*/ 	.byte	0x5f, 0x5f, 0x43, 0x55, 0x44, 0x41, 0x5f, 0x50, 0x52, 0x45, 0x43, 0x5f, 0x53, 0x51, 0x52, 0x54
        /*001b*/ 	.byte	0x00
.L_1:


//--------------------- .nv.constant0.triton_poi_fused__native_batch_norm_legit_no_training_relu_18 --------------------------
	.section	.nv.constant0.triton_poi_fused__native_batch_norm_legit_no_training_relu_18,"a",@progbits
	.sectionflags	@""
	.align	4
.nv.constant0.triton_poi_fused__native_batch_norm_legit_no_training_relu_18:
	.zero		580
